	.headerflags	@"EF_CUDA_TEXMODE_UNIFIED EF_CUDA_64BIT_ADDRESS EF_CUDA_ACCELERATORS EF_CUDA_SM90 EF_CUDA_VIRTUAL_SM(EF_CUDA_SM90)"
	.elftype	@"ET_EXEC"


//--------------------- .nv.info                  --------------------------
	.section	.nv.info,"",@"SHT_CUDA_INFO"
	.align	4


	//----- nvinfo : EIATTR_REGCOUNT
	.align		4
        /*0000*/ 	.byte	0x04, 0x2f
        /*0002*/ 	.short	(.L_1 - .L_0)
	.align		4
.L_0:
        /*0004*/ 	.word	index@(triton_poi_fused_convolution_relu_0)
        /*0008*/ 	.word	0x00000012


	//----- nvinfo : EIATTR_MIN_STACK_SIZE
	.align		4
.L_1:
        /*000c*/ 	.byte	0x04, 0x12
        /*000e*/ 	.short	(.L_3 - .L_2)
	.align		4
.L_2:
        /*0010*/ 	.word	index@(triton_poi_fused_convolution_relu_0)
        /*0014*/ 	.word	0x00000000


	//----- nvinfo : EIATTR_FRAME_SIZE
	.align		4
.L_3:
        /*0018*/ 	.byte	0x04, 0x11
        /*001a*/ 	.short	(.L_5 - .L_4)
	.align		4
.L_4:
        /*001c*/ 	.word	index@(triton_poi_fused_convolution_relu_0)
        /*0020*/ 	.word	0x00000000


	//----- nvinfo : EIATTR_MIN_STACK_SIZE
	.align		4
.L_5:
        /*0024*/ 	.byte	0x04, 0x12
        /*0026*/ 	.short	(.L_7 - .L_6)
	.align		4
.L_6:
        /*0028*/ 	.word	index@(triton_poi_fused_convolution_relu_0)
        /*002c*/ 	.word	0x00000000
.L_7:


//--------------------- .nv.info.triton_poi_fused_convolution_relu_0 --------------------------
	.section	.nv.info.triton_poi_fused_convolution_relu_0,"",@"SHT_CUDA_INFO"
	.sectionflags	@""
	.align	4


	//----- nvinfo : EIATTR_CUDA_API_VERSION
	.align		4
        /*0000*/ 	.byte	0x04, 0x37
        /*0002*/ 	.short	(.L_9 - .L_8)
.L_8:
        /*0004*/ 	.word	0x0000007c


	//----- nvinfo : EIATTR_KPARAM_INFO
	.align		4
.L_9:
        /*0008*/ 	.byte	0x04, 0x17
        /*000a*/ 	.short	(.L_11 - .L_10)
.L_10:
        /*000c*/ 	.word	0x00000000
        /*0010*/ 	.short	0x0002
        /*0012*/ 	.short	0x0010
        /*0014*/ 	.byte	0x00, 0xf0, 0x11, 0x00


	//----- nvinfo : EIATTR_KPARAM_INFO
	.align		4
.L_11:
        /*0018*/ 	.byte	0x04, 0x17
        /*001a*/ 	.short	(.L_13 - .L_12)
.L_12:
        /*001c*/ 	.word	0x00000000
        /*0020*/ 	.short	0x0001
        /*0022*/ 	.short	0x0008
        /*0024*/ 	.byte	0x00, 0xf4, 0x21, 0x00


	//----- nvinfo : EIATTR_KPARAM_INFO
	.align		4
.L_13:
        /*0028*/ 	.byte	0x04, 0x17
        /*002a*/ 	.short	(.L_15 - .L_14)
.L_14:
        /*002c*/ 	.word	0x00000000
        /*0030*/ 	.short	0x0000
        /*0032*/ 	.short	0x0000
        /*0034*/ 	.byte	0x00, 0xf4, 0x21, 0x00


	//----- nvinfo : EIATTR_SPARSE_MMA_MASK
	.align		4
.L_15:
        /*0038*/ 	.byte	0x03, 0x50
        /*003a*/ 	.short	0x0000


	//----- nvinfo : EIATTR_MAXREG_COUNT
	.align		4
        /*003c*/ 	.byte	0x03, 0x1b
        /*003e*/ 	.short	0x00ff


	//----- nvinfo : EIATTR_EXIT_INSTR_OFFSETS
	.align		4
        /*0040*/ 	.byte	0x04, 0x1c
        /*0042*/ 	.short	(.L_17 - .L_16)


	//   ....[0]....
.L_16:
        /*0044*/ 	.word	0x00000360


	//----- nvinfo : EIATTR_REQNTID
	.align		4
.L_17:
        /*0048*/ 	.byte	0x04, 0x10
        /*004a*/ 	.short	(.L_19 - .L_18)
.L_18:
        /*004c*/ 	.word	0x00000080
        /*0050*/ 	.word	0x00000001
        /*0054*/ 	.word	0x00000001


	//----- nvinfo : EIATTR_CBANK_PARAM_SIZE
	.align		4
.L_19:
        /*0058*/ 	.byte	0x03, 0x19
        /*005a*/ 	.short	0x0014


	//----- nvinfo : EIATTR_PARAM_CBANK
	.align		4
        /*005c*/ 	.byte	0x04, 0x0a
        /*005e*/ 	.short	(.L_21 - .L_20)
	.align		4
.L_20:
        /*0060*/ 	.word	index@(.nv.constant0.triton_poi_fused_convolution_relu_0)
        /*0064*/ 	.short	0x0210
        /*0066*/ 	.short	0x0014


	//----- nvinfo : EIATTR_SW_WAR
	.align		4
.L_21:
        /*0068*/ 	.byte	0x04, 0x36
        /*006a*/ 	.short	(.L_23 - .L_22)
.L_22:
        /*006c*/ 	.word	0x00000008
.L_23:


//--------------------- .nv.callgraph             --------------------------
	.section	.nv.callgraph,"",@"SHT_CUDA_CALLGRAPH"
	.align	4
	.sectionentsize	8
	.align		4
        /*0000*/ 	.word	0x00000000
	.align		4
        /*0004*/ 	.word	0xffffffff
	.align		4
        /*0008*/ 	.word	0x00000000
	.align		4
        /*000c*/ 	.word	0xfffffffe
	.align		4
        /*0010*/ 	.word	0x00000000
	.align		4
        /*0014*/ 	.word	0xfffffffd
	.align		4
        /*0018*/ 	.word	0x00000000
	.align		4
        /*001c*/ 	.word	0xfffffffc


//--------------------- .text.triton_poi_fused_convolution_relu_0 --------------------------
	.section	.text.triton_poi_fused_convolution_relu_0,"ax",@progbits
	.align	128
        .global         triton_poi_fused_convolution_relu_0
        .type           triton_poi_fused_convolution_relu_0,@function
        .size           triton_poi_fused_convolution_relu_0,(.L_x_1 - triton_poi_fused_convolution_relu_0)
        .other          triton_poi_fused_convolution_relu_0,@"STO_CUDA_ENTRY STV_DEFAULT"
triton_poi_fused_convolution_relu_0:
.text.triton_poi_fused_convolution_relu_0:
[----:B------:R-:W-:Y:S01]  /*0000*/  LDC R1, c[0x0][0x28] ;  /* 0x00000a00ff017b82 */ /* 0x000fe20000000800 */
[----:B------:R-:W1:Y:S07]  /*0010*/  S2R R0, SR_TID.X ;  /* 0x0000000000007919 */ /* 0x000e6e0000002100 */
[----:B------:R-:W2:Y:S01]  /*0020*/  LDC.64 R2, c[0x0][0x218] ;  /* 0x00008600ff027b82 */ /* 0x000ea20000000a00 */
[----:B------:R-:W-:Y:S01]  /*0030*/  ULDC.64 UR4, c[0x0][0x208] ;  /* 0x0000820000047ab9 */ /* 0x000fe20000000a00 */
[----:B------:R-:W3:Y:S06]  /*0040*/  S2R R5, SR_CTAID.X ;  /* 0x0000000000057919 */ /* 0x000eec0000002500 */
[----:B------:R-:W4:Y:S01]  /*0050*/  LDC.64 R8, c[0x0][0x210] ;  /* 0x00008400ff087b82 */ /* 0x000f220000000a00 */
[----:B-1----:R-:W-:Y:S01]  /*0060*/  IMAD.SHL.U32 R0, R0, 0x4, RZ ;  /* 0x0000000400007824 */ /* 0x002fe200078e00ff */
[----:B---3--:R-:W-:-:S04]  /*0070*/  SHF.R.S32.HI R4, RZ, 0x15, R5 ;  /* 0x00000015ff047819 */ /* 0x008fc80000011405 */
[----:B------:R-:W-:Y:S02]  /*0080*/  LOP3.LUT R0, R0, 0x1fc, RZ, 0xc0, !PT ;  /* 0x000001fc00007812 */ /* 0x000fe400078ec0ff */
[----:B------:R-:W-:-:S03]  /*0090*/  SGXT R4, R4, 0x1 ;  /* 0x000000010404781a */ /* 0x000fc60000000200 */
[----:B------:R-:W-:-:S04]  /*00a0*/  IMAD R5, R5, 0x400, R0 ;  /* 0x0000040005057824 */ /* 0x000fc800078e0200 */
[----:B----4-:R-:W-:Y:S01]  /*00b0*/  IMAD.WIDE R8, R5, 0x4, R8 ;  /* 0x0000000405087825 */ /* 0x010fe200078e0208 */
[----:B------:R-:W-:-:S04]  /*00c0*/  LEA.HI R4, R4, R5, RZ, 0xc ;  /* 0x0000000504047211 */ /* 0x000fc800078f60ff */
[----:B------:R-:W-:Y:S01]  /*00d0*/  SHF.R.S32.HI R0, RZ, 0xc, R4 ;  /* 0x0000000cff007819 */ /* 0x000fe20000011404 */
[----:B------:R-:W-:-:S03]  /*00e0*/  VIADD R4, R4, 0x200 ;  /* 0x0000020004047836 */ /* 0x000fc60000000000 */
[----:B------:R-:W-:Y:S02]  /*00f0*/  LEA.HI R6, R0, R0, RZ, 0x6 ;  /* 0x0000000000067211 */ /* 0x000fe400078f30ff */
[----:B------:R-:W-:Y:S02]  /*0100*/  SHF.R.S32.HI R4, RZ, 0xc, R4 ;  /* 0x0000000cff047819 */ /* 0x000fe40000011404 */
[----:B------:R-:W-:Y:S02]  /*0110*/  LOP3.LUT R7, R6, 0xffffffc0, RZ, 0xc0, !PT ;  /* 0xffffffc006077812 */ /* 0x000fe400078ec0ff */
[----:B------:R-:W-:-:S03]  /*0120*/  LEA.HI R6, R4, R4, RZ, 0x6 ;  /* 0x0000000404067211 */ /* 0x000fc600078f30ff */
[----:B------:R-:W-:Y:S01]  /*0130*/  IMAD.IADD R7, R0, 0x1, -R7 ;  /* 0x0000000100077824 */ /* 0x000fe200078e0a07 */
[----:B------:R-:W-:-:S03]  /*0140*/  LOP3.LUT R13, R6, 0xffffffc0, RZ, 0xc0, !PT ;  /* 0xffffffc0060d7812 */ /* 0x000fc600078ec0ff */
[----:B--2---:R-:W-:-:S04]  /*0150*/  IMAD.WIDE R10, R7, 0x4, R2 ;  /* 0x00000004070a7825 */ /* 0x004fc800078e0202 */
[----:B------:R-:W-:Y:S02]  /*0160*/  IMAD.IADD R13, R4, 0x1, -R13 ;  /* 0x00000001040d7824 */ /* 0x000fe400078e0a0d */
[----:B------:R-:W2:Y:S02]  /*0170*/  LDG.E.128 R4, desc[UR4][R8.64] ;  /* 0x0000000408047981 */ /* 0x000ea4000c1e1d00 */
[----:B------:R-:W-:Y:S02]  /*0180*/  IMAD.WIDE R2, R13, 0x4, R2 ;  /* 0x000000040d027825 */ /* 0x000fe400078e0202 */
[----:B------:R-:W2:Y:S04]  /*0190*/  LDG.E.EL R10, desc[UR4][R10.64] ;  /* 0x000000040a0a7981 */ /* 0x000ea8000c2e1900 */
[----:B------:R-:W3:Y:S04]  /*01a0*/  LDG.E.EL R2, desc[UR4][R2.64] ;  /* 0x0000000402027981 */ /* 0x000ee8000c2e1900 */
[----:B------:R-:W3:Y:S01]  /*01b0*/  LDG.E.128 R12, desc[UR4][R8.64+0x800] ;  /* 0x00080004080c7981 */ /* 0x000ee2000c1e1d00 */
[CC--:B--2---:R-:W-:Y:S01]  /*01c0*/  FSETP.GEU.AND P6, PT, R5.reuse, -R10.reuse, PT ;  /* 0x8000000a0500720b */ /* 0x0c4fe20003fce000 */
[--C-:B------:R-:W-:Y:S01]  /*01d0*/  FADD R5, R5, R10.reuse ;  /* 0x0000000a05057221 */ /* 0x100fe20000000000 */
[CC--:B------:R-:W-:Y:S01]  /*01e0*/  FSETP.GEU.AND P0, PT, R6.reuse, -R10.reuse, PT ;  /* 0x8000000a0600720b */ /* 0x0c0fe20003f0e000 */
[--C-:B------:R-:W-:Y:S01]  /*01f0*/  FADD R6, R6, R10.reuse ;  /* 0x0000000a06067221 */ /* 0x100fe20000000000 */
[C---:B------:R-:W-:Y:S01]  /*0200*/  FSETP.GEU.AND P1, PT, R7.reuse, -R10, PT ;  /* 0x8000000a0700720b */ /* 0x040fe20003f2e000 */
[----:B------:R-:W-:Y:S01]  /*0210*/  FADD R7, R7, R10 ;  /* 0x0000000a07077221 */ /* 0x000fe20000000000 */
[----:B------:R-:W-:-:S02]  /*0220*/  SEL R5, R5, RZ, P6 ;  /* 0x000000ff05057207 */ /* 0x000fc40003000000 */
[CC--:B---3--:R-:W-:Y:S01]  /*0230*/  FSETP.GEU.AND P3, PT, R13.reuse, -R2.reuse, PT ;  /* 0x800000020d00720b */ /* 0x0c8fe20003f6e000 */
[--C-:B------:R-:W-:Y:S01]  /*0240*/  FADD R13, R13, R2.reuse ;  /* 0x000000020d0d7221 */ /* 0x100fe20000000000 */
[CC--:B------:R-:W-:Y:S01]  /*0250*/  FSETP.GEU.AND P4, PT, R14.reuse, -R2.reuse, PT ;  /* 0x800000020e00720b */ /* 0x0c0fe20003f8e000 */
[--C-:B------:R-:W-:Y:S01]  /*0260*/  FADD R14, R14, R2.reuse ;  /* 0x000000020e0e7221 */ /* 0x100fe20000000000 */
[C---:B------:R-:W-:Y:S01]  /*0270*/  FSETP.GEU.AND P5, PT, R15.reuse, -R2, PT ;  /* 0x800000020f00720b */ /* 0x040fe20003fae000 */
[----:B------:R-:W-:Y:S01]  /*0280*/  FADD R15, R15, R2 ;  /* 0x000000020f0f7221 */ /* 0x000fe20000000000 */
[C---:B------:R-:W-:Y:S01]  /*0290*/  FSETP.GEU.AND P2, PT, R4.reuse, -R10, PT ;  /* 0x8000000a0400720b */ /* 0x040fe20003f4e000 */
[----:B------:R-:W-:Y:S01]  /*02a0*/  FADD R4, R4, R10 ;  /* 0x0000000a04047221 */ /* 0x000fe20000000000 */
[C---:B------:R-:W-:Y:S01]  /*02b0*/  FSETP.GEU.AND P6, PT, R12.reuse, -R2, PT ;  /* 0x800000020c00720b */ /* 0x040fe20003fce000 */
[----:B------:R-:W-:Y:S01]  /*02c0*/  FADD R2, R12, R2 ;  /* 0x000000020c027221 */ /* 0x000fe20000000000 */
[----:B------:R-:W-:-:S02]  /*02d0*/  SEL R6, R6, RZ, P0 ;  /* 0x000000ff06067207 */ /* 0x000fc40000000000 */
[----:B------:R-:W-:Y:S02]  /*02e0*/  SEL R7, R7, RZ, P1 ;  /* 0x000000ff07077207 */ /* 0x000fe40000800000 */
[----:B------:R-:W-:Y:S02]  /*02f0*/  SEL R4, R4, RZ, P2 ;  /* 0x000000ff04047207 */ /* 0x000fe40001000000 */
[----:B------:R-:W-:Y:S02]  /*0300*/  SEL R13, R13, RZ, P3 ;  /* 0x000000ff0d0d7207 */ /* 0x000fe40001800000 */
[----:B------:R-:W-:Y:S01]  /*0310*/  SEL R14, R14, RZ, P4 ;  /* 0x000000ff0e0e7207 */ /* 0x000fe20002000000 */
[----:B------:R-:W-:Y:S01]  /*0320*/  STG.E.128 desc[UR4][R8.64], R4 ;  /* 0x0000000408007986 */ /* 0x000fe2000c101d04 */
[----:B------:R-:W-:Y:S02]  /*0330*/  SEL R15, R15, RZ, P5 ;  /* 0x000000ff0f0f7207 */ /* 0x000fe40002800000 */
[----:B------:R-:W-:-:S05]  /*0340*/  SEL R12, R2, RZ, P6 ;  /* 0x000000ff020c7207 */ /* 0x000fca0003000000 */
[----:B------:R-:W-:Y:S01]  /*0350*/  STG.E.128 desc[UR4][R8.64+0x800], R12 ;  /* 0x0008000c08007986 */ /* 0x000fe2000c101d04 */
[----:B------:R-:W-:Y:S05]  /*0360*/  EXIT ;  /* 0x000000000000794d */ /* 0x000fea0003800000 */
.L_x_0:
[----:B------:R-:W-:-:S00]  /*0370*/  BRA `(.L_x_0) ;  /* 0xfffffffc00fc7947 */ /* 0x000fc0000383ffff */
[----:B------:R-:W-:-:S00]  /*0380*/  NOP ;  /* 0x0000000000007918 */ /* 0x000fc00000000000 */
[----:B------:R-:W-:-:S00]  /*0390*/  NOP ;  /* 0x0000000000007918 */ /* 0x000fc00000000000 */
[----:B------:R-:W-:-:S00]  /*03a0*/  NOP ;  /* 0x0000000000007918 */ /* 0x000fc00000000000 */
[----:B------:R-:W-:-:S00]  /*03b0*/  NOP ;  /* 0x0000000000007918 */ /* 0x000fc00000000000 */
[----:B------:R-:W-:-:S00]  /*03c0*/  NOP ;  /* 0x0000000000007918 */ /* 0x000fc00000000000 */
[----:B------:R-:W-:-:S00]  /*03d0*/  NOP ;  /* 0x0000000000007918 */ /* 0x000fc00000000000 */
[----:B------:R-:W-:-:S00]  /*03e0*/  NOP ;  /* 0x0000000000007918 */ /* 0x000fc00000000000 */
[----:B------:R-:W-:-:S00]  /*03f0*/  NOP ;  /* 0x0000000000007918 */ /* 0x000fc00000000000 */
.L_x_1:


//--------------------- .nv.constant0.triton_poi_fused_convolution_relu_0 --------------------------
	.section	.nv.constant0.triton_poi_fused_convolution_relu_0,"a",@progbits
	.sectionflags	@""
	.align	4
.nv.constant0.triton_poi_fused_convolution_relu_0:
	.zero		548
